	.headerflags	@"EF_CUDA_TEXMODE_UNIFIED EF_CUDA_64BIT_ADDRESS EF_CUDA_ACCELERATORS EF_CUDA_SM90 EF_CUDA_VIRTUAL_SM(EF_CUDA_SM90)"
	.elftype	@"ET_EXEC"


//--------------------- .nv.info                  --------------------------
	.section	.nv.info,"",@"SHT_CUDA_INFO"
	.align	4


	//----- nvinfo : EIATTR_REGCOUNT
	.align		4
        /*0000*/ 	.byte	0x04, 0x2f
        /*0002*/ 	.short	(.L_1 - .L_0)
	.align		4
.L_0:
        /*0004*/ 	.word	index@(triton_poi_fused_convolution_relu_5)
        /*0008*/ 	.word	0x0000000c


	//----- nvinfo : EIATTR_MIN_STACK_SIZE
	.align		4
.L_1:
        /*000c*/ 	.byte	0x04, 0x12
        /*000e*/ 	.short	(.L_3 - .L_2)
	.align		4
.L_2:
        /*0010*/ 	.word	index@(triton_poi_fused_convolution_relu_5)
        /*0014*/ 	.word	0x00000000


	//----- nvinfo : EIATTR_FRAME_SIZE
	.align		4
.L_3:
        /*0018*/ 	.byte	0x04, 0x11
        /*001a*/ 	.short	(.L_5 - .L_4)
	.align		4
.L_4:
        /*001c*/ 	.word	index@(triton_poi_fused_convolution_relu_5)
        /*0020*/ 	.word	0x00000000


	//----- nvinfo : EIATTR_MIN_STACK_SIZE
	.align		4
.L_5:
        /*0024*/ 	.byte	0x04, 0x12
        /*0026*/ 	.short	(.L_7 - .L_6)
	.align		4
.L_6:
        /*0028*/ 	.word	index@(triton_poi_fused_convolution_relu_5)
        /*002c*/ 	.word	0x00000000
.L_7:


//--------------------- .nv.info.triton_poi_fused_convolution_relu_5 --------------------------
	.section	.nv.info.triton_poi_fused_convolution_relu_5,"",@"SHT_CUDA_INFO"
	.sectionflags	@""
	.align	4


	//----- nvinfo : EIATTR_CUDA_API_VERSION
	.align		4
        /*0000*/ 	.byte	0x04, 0x37
        /*0002*/ 	.short	(.L_9 - .L_8)
.L_8:
        /*0004*/ 	.word	0x0000007c


	//----- nvinfo : EIATTR_KPARAM_INFO
	.align		4
.L_9:
        /*0008*/ 	.byte	0x04, 0x17
        /*000a*/ 	.short	(.L_11 - .L_10)
.L_10:
        /*000c*/ 	.word	0x00000000
        /*0010*/ 	.short	0x0002
        /*0012*/ 	.short	0x0010
        /*0014*/ 	.byte	0x00, 0xf0, 0x11, 0x00


	//----- nvinfo : EIATTR_KPARAM_INFO
	.align		4
.L_11:
        /*0018*/ 	.byte	0x04, 0x17
        /*001a*/ 	.short	(.L_13 - .L_12)
.L_12:
        /*001c*/ 	.word	0x00000000
        /*0020*/ 	.short	0x0001
        /*0022*/ 	.short	0x0008
        /*0024*/ 	.byte	0x00, 0xf4, 0x21, 0x00


	//----- nvinfo : EIATTR_KPARAM_INFO
	.align		4
.L_13:
        /*0028*/ 	.byte	0x04, 0x17
        /*002a*/ 	.short	(.L_15 - .L_14)
.L_14:
        /*002c*/ 	.word	0x00000000
        /*0030*/ 	.short	0x0000
        /*0032*/ 	.short	0x0000
        /*0034*/ 	.byte	0x00, 0xf4, 0x21, 0x00


	//----- nvinfo : EIATTR_SPARSE_MMA_MASK
	.align		4
.L_15:
        /*0038*/ 	.byte	0x03, 0x50
        /*003a*/ 	.short	0x0000


	//----- nvinfo : EIATTR_MAXREG_COUNT
	.align		4
        /*003c*/ 	.byte	0x03, 0x1b
        /*003e*/ 	.short	0x00ff


	//----- nvinfo : EIATTR_EXIT_INSTR_OFFSETS
	.align		4
        /*0040*/ 	.byte	0x04, 0x1c
        /*0042*/ 	.short	(.L_17 - .L_16)


	//   ....[0]....
.L_16:
        /*0044*/ 	.word	0x000001b0


	//   ....[1]....
        /*0048*/ 	.word	0x000001d0


	//----- nvinfo : EIATTR_REQNTID
	.align		4
.L_17:
        /*004c*/ 	.byte	0x04, 0x10
        /*004e*/ 	.short	(.L_19 - .L_18)
.L_18:
        /*0050*/ 	.word	0x00000100
        /*0054*/ 	.word	0x00000001
        /*0058*/ 	.word	0x00000001


	//----- nvinfo : EIATTR_CBANK_PARAM_SIZE
	.align		4
.L_19:
        /*005c*/ 	.byte	0x03, 0x19
        /*005e*/ 	.short	0x0014


	//----- nvinfo : EIATTR_PARAM_CBANK
	.align		4
        /*0060*/ 	.byte	0x04, 0x0a
        /*0062*/ 	.short	(.L_21 - .L_20)
	.align		4
.L_20:
        /*0064*/ 	.word	index@(.nv.constant0.triton_poi_fused_convolution_relu_5)
        /*0068*/ 	.short	0x0210
        /*006a*/ 	.short	0x0014


	//----- nvinfo : EIATTR_SW_WAR
	.align		4
.L_21:
        /*006c*/ 	.byte	0x04, 0x36
        /*006e*/ 	.short	(.L_23 - .L_22)
.L_22:
        /*0070*/ 	.word	0x00000008
.L_23:


//--------------------- .nv.callgraph             --------------------------
	.section	.nv.callgraph,"",@"SHT_CUDA_CALLGRAPH"
	.align	4
	.sectionentsize	8
	.align		4
        /*0000*/ 	.word	0x00000000
	.align		4
        /*0004*/ 	.word	0xffffffff
	.align		4
        /*0008*/ 	.word	0x00000000
	.align		4
        /*000c*/ 	.word	0xfffffffe
	.align		4
        /*0010*/ 	.word	0x00000000
	.align		4
        /*0014*/ 	.word	0xfffffffd
	.align		4
        /*0018*/ 	.word	0x00000000
	.align		4
        /*001c*/ 	.word	0xfffffffc


//--------------------- .text.triton_poi_fused_convolution_relu_5 --------------------------
	.section	.text.triton_poi_fused_convolution_relu_5,"ax",@progbits
	.align	128
        .global         triton_poi_fused_convolution_relu_5
        .type           triton_poi_fused_convolution_relu_5,@function
        .size           triton_poi_fused_convolution_relu_5,(.L_x_1 - triton_poi_fused_convolution_relu_5)
        .other          triton_poi_fused_convolution_relu_5,@"STO_CUDA_ENTRY STV_DEFAULT"
triton_poi_fused_convolution_relu_5:
.text.triton_poi_fused_convolution_relu_5:
[----:B------:R-:W0:Y:S02]  /*0000*/  LDC R1, c[0x0][0x28] ;  /* 0x00000a00ff017b82 */ /* 0x000e240000000800 */
[----:B------:R-:W1:Y:S01]  /*0010*/  S2R R0, SR_TID.X ;  /* 0x0000000000007919 */ /* 0x000e620000002100 */
[----:B------:R-:W2:Y:S01]  /*0020*/  LDC.64 R2, c[0x0][0x210] ;  /* 0x00008400ff027b82 */ /* 0x000ea20000000a00 */
[----:B------:R-:W-:Y:S01]  /*0030*/  ULDC.64 UR4, c[0x0][0x208] ;  /* 0x0000820000047ab9 */ /* 0x000fe20000000a00 */
[----:B------:R-:W3:Y:S06]  /*0040*/  S2R R7, SR_CTAID.X ;  /* 0x0000000000077919 */ /* 0x000eec0000002500 */
[----:B------:R-:W4:Y:S01]  /*0050*/  LDC.64 R4, c[0x0][0x218] ;  /* 0x00008600ff047b82 */ /* 0x000f220000000a00 */
[----:B-1----:R-:W-:Y:S01]  /*0060*/  IMAD.SHL.U32 R0, R0, 0x2, RZ ;  /* 0x0000000200007824 */ /* 0x002fe200078e00ff */
[----:B---3--:R-:W-:-:S04]  /*0070*/  SHF.R.S32.HI R6, RZ, 0x16, R7 ;  /* 0x00000016ff067819 */ /* 0x008fc80000011407 */
[----:B------:R-:W-:-:S05]  /*0080*/  LOP3.LUT R0, R0, 0x1fe, RZ, 0xc0, !PT ;  /* 0x000001fe00007812 */ /* 0x000fca00078ec0ff */
[----:B------:R-:W-:Y:S01]  /*0090*/  IMAD R7, R7, 0x200, R0 ;  /* 0x0000020007077824 */ /* 0x000fe200078e0200 */
[----:B------:R-:W-:-:S03]  /*00a0*/  SGXT R0, R6, 0x1 ;  /* 0x000000010600781a */ /* 0x000fc60000000200 */
[C---:B--2---:R-:W-:Y:S01]  /*00b0*/  IMAD.WIDE R2, R7.reuse, 0x4, R2 ;  /* 0x0000000407027825 */ /* 0x044fe200078e0202 */
[----:B------:R-:W-:Y:S02]  /*00c0*/  LEA.HI R0, R0, R7, RZ, 0x6 ;  /* 0x0000000700007211 */ /* 0x000fe400078f30ff */
[----:B------:R-:W-:Y:S02]  /*00d0*/  ISETP.GE.AND P2, PT, R7, 0x38400, PT ;  /* 0x000384000700780c */ /* 0x000fe40003f46270 */
[----:B------:R-:W-:-:S05]  /*00e0*/  LOP3.LUT R0, R0, 0xffffffc0, RZ, 0xc0, !PT ;  /* 0xffffffc000007812 */ /* 0x000fca00078ec0ff */
[----:B------:R-:W-:Y:S01]  /*00f0*/  IMAD.IADD R9, R7, 0x1, -R0 ;  /* 0x0000000107097824 */ /* 0x000fe200078e0a00 */
[----:B------:R-:W-:-:S03]  /*0100*/  CS2R R6, SRZ ;  /* 0x0000000000067805 */ /* 0x000fc6000001ff00 */
[----:B----4-:R-:W-:Y:S01]  /*0110*/  IMAD.WIDE R4, R9, 0x4, R4 ;  /* 0x0000000409047825 */ /* 0x010fe200078e0204 */
[----:B------:R-:W-:Y:S02]  /*0120*/  CS2R R8, SRZ ;  /* 0x0000000000087805 */ /* 0x000fe4000001ff00 */
[----:B------:R-:W2:Y:S04]  /*0130*/  @!P2 LDG.E.64 R6, desc[UR4][R2.64] ;  /* 0x000000040206a981 */ /* 0x000ea8000c1e1b00 */
[----:B------:R-:W2:Y:S02]  /*0140*/  @!P2 LDG.E.EL.64 R8, desc[UR4][R4.64] ;  /* 0x000000040408a981 */ /* 0x000ea4000c2e1b00 */
[----:B--2---:R-:W-:Y:S01]  /*0150*/  FSETP.GEU.AND P0, PT, R6, -R8, PT ;  /* 0x800000080600720b */ /* 0x004fe20003f0e000 */
[----:B------:R-:W-:Y:S01]  /*0160*/  FADD R6, R8, R6 ;  /* 0x0000000608067221 */ /* 0x000fe20000000000 */
[----:B------:R-:W-:Y:S01]  /*0170*/  FADD R0, R9, R7 ;  /* 0x0000000709007221 */ /* 0x000fe20000000000 */
[----:B------:R-:W-:-:S03]  /*0180*/  FSETP.GEU.AND P1, PT, R7, -R9, PT ;  /* 0x800000090700720b */ /* 0x000fc60003f2e000 */
[----:B------:R-:W-:Y:S02]  /*0190*/  FSEL R6, R6, RZ, P0 ;  /* 0x000000ff06067208 */ /* 0x000fe40000000000 */
[----:B------:R-:W-:Y:S01]  /*01a0*/  FSEL R7, R0, RZ, P1 ;  /* 0x000000ff00077208 */ /* 0x000fe20000800000 */
[----:B------:R-:W-:Y:S07]  /*01b0*/  @P2 EXIT ;  /* 0x000000000000294d */ /* 0x000fee0003800000 */
[----:B------:R-:W-:Y:S01]  /*01c0*/  STG.E.64 desc[UR4][R2.64], R6 ;  /* 0x0000000602007986 */ /* 0x000fe2000c101b04 */
[----:B------:R-:W-:Y:S05]  /*01d0*/  EXIT ;  /* 0x000000000000794d */ /* 0x000fea0003800000 */
.L_x_0:
[----:B------:R-:W-:-:S00]  /*01e0*/  BRA `(.L_x_0) ;  /* 0xfffffffc00fc7947 */ /* 0x000fc0000383ffff */
[----:B------:R-:W-:-:S00]  /*01f0*/  NOP ;  /* 0x0000000000007918 */ /* 0x000fc00000000000 */
        /* <DEDUP_REMOVED lines=8> */
.L_x_1:


//--------------------- .nv.constant0.triton_poi_fused_convolution_relu_5 --------------------------
	.section	.nv.constant0.triton_poi_fused_convolution_relu_5,"a",@progbits
	.sectionflags	@""
	.align	4
.nv.constant0.triton_poi_fused_convolution_relu_5:
	.zero		548
